	.headerflags	@"EF_CUDA_TEXMODE_UNIFIED EF_CUDA_64BIT_ADDRESS EF_CUDA_ACCELERATORS EF_CUDA_SM90 EF_CUDA_VIRTUAL_SM(EF_CUDA_SM90)"
	.elftype	@"ET_EXEC"


//--------------------- .nv.info                  --------------------------
	.section	.nv.info,"",@"SHT_CUDA_INFO"
	.align	4


	//----- nvinfo : EIATTR_REGCOUNT
	.align		4
        /*0000*/ 	.byte	0x04, 0x2f
        /*0002*/ 	.short	(.L_3 - .L_2)
	.align		4
.L_2:
        /*0004*/ 	.word	index@(triton_poi_fused__native_batch_norm_legit_no_training_add_relu_21)
        /*0008*/ 	.word	0x00000020


	//----- nvinfo : EIATTR_MIN_STACK_SIZE
	.align		4
.L_3:
        /*000c*/ 	.byte	0x04, 0x12
        /*000e*/ 	.short	(.L_5 - .L_4)
	.align		4
.L_4:
        /*0010*/ 	.word	index@(triton_poi_fused__native_batch_norm_legit_no_training_add_relu_21)
        /*0014*/ 	.word	0x00000000


	//----- nvinfo : EIATTR_FRAME_SIZE
	.align		4
.L_5:
        /*0018*/ 	.byte	0x04, 0x11
        /*001a*/ 	.short	(.L_7 - .L_6)
	.align		4
.L_6:
        /*001c*/ 	.word	index@(triton_poi_fused__native_batch_norm_legit_no_training_add_relu_21)
        /*0020*/ 	.word	0x00000000


	//----- nvinfo : EIATTR_MIN_STACK_SIZE
	.align		4
.L_7:
        /*0024*/ 	.byte	0x04, 0x12
        /*0026*/ 	.short	(.L_9 - .L_8)
	.align		4
.L_8:
        /*0028*/ 	.word	index@(triton_poi_fused__native_batch_norm_legit_no_training_add_relu_21)
        /*002c*/ 	.word	0x00000000
.L_9:


//--------------------- .nv.info.triton_poi_fused__native_batch_norm_legit_no_training_add_relu_21 --------------------------
	.section	.nv.info.triton_poi_fused__native_batch_norm_legit_no_training_add_relu_21,"",@"SHT_CUDA_INFO"
	.sectionflags	@""
	.align	4


	//----- nvinfo : EIATTR_CUDA_API_VERSION
	.align		4
        /*0000*/ 	.byte	0x04, 0x37
        /*0002*/ 	.short	(.L_11 - .L_10)
.L_10:
        /*0004*/ 	.word	0x0000007c


	//----- nvinfo : EIATTR_KPARAM_INFO
	.align		4
.L_11:
        /*0008*/ 	.byte	0x04, 0x17
        /*000a*/ 	.short	(.L_13 - .L_12)
.L_12:
        /*000c*/ 	.word	0x00000000
        /*0010*/ 	.short	0x000b
        /*0012*/ 	.short	0x0058
        /*0014*/ 	.byte	0x00, 0xf0, 0x11, 0x00


	//----- nvinfo : EIATTR_KPARAM_INFO
	.align		4
.L_13:
        /*0018*/ 	.byte	0x04, 0x17
        /*001a*/ 	.short	(.L_15 - .L_14)
.L_14:
        /*001c*/ 	.word	0x00000000
        /*0020*/ 	.short	0x000a
        /*0022*/ 	.short	0x0050
        /*0024*/ 	.byte	0x00, 0xf4, 0x21, 0x00


	//----- nvinfo : EIATTR_KPARAM_INFO
	.align		4
.L_15:
        /*0028*/ 	.byte	0x04, 0x17
        /*002a*/ 	.short	(.L_17 - .L_16)
.L_16:
        /*002c*/ 	.word	0x00000000
        /*0030*/ 	.short	0x0009
        /*0032*/ 	.short	0x0048
        /*0034*/ 	.byte	0x00, 0xf4, 0x21, 0x00


	//----- nvinfo : EIATTR_KPARAM_INFO
	.align		4
.L_17:
        /*0038*/ 	.byte	0x04, 0x17
        /*003a*/ 	.short	(.L_19 - .L_18)
.L_18:
        /*003c*/ 	.word	0x00000000
        /*0040*/ 	.short	0x0008
        /*0042*/ 	.short	0x0040
        /*0044*/ 	.byte	0x00, 0xf4, 0x21, 0x00


	//----- nvinfo : EIATTR_KPARAM_INFO
	.align		4
.L_19:
        /*0048*/ 	.byte	0x04, 0x17
        /*004a*/ 	.short	(.L_21 - .L_20)
.L_20:
        /*004c*/ 	.word	0x00000000
        /*0050*/ 	.short	0x0007
        /*0052*/ 	.short	0x0038
        /*0054*/ 	.byte	0x00, 0xf4, 0x21, 0x00


	//----- nvinfo : EIATTR_KPARAM_INFO
	.align		4
.L_21:
        /*0058*/ 	.byte	0x04, 0x17
        /*005a*/ 	.short	(.L_23 - .L_22)
.L_22:
        /*005c*/ 	.word	0x00000000
        /*0060*/ 	.short	0x0006
        /*0062*/ 	.short	0x0030
        /*0064*/ 	.byte	0x00, 0xf4, 0x21, 0x00


	//----- nvinfo : EIATTR_KPARAM_INFO
	.align		4
.L_23:
        /*0068*/ 	.byte	0x04, 0x17
        /*006a*/ 	.short	(.L_25 - .L_24)
.L_24:
        /*006c*/ 	.word	0x00000000
        /*0070*/ 	.short	0x0005
        /*0072*/ 	.short	0x0028
        /*0074*/ 	.byte	0x00, 0xf4, 0x21, 0x00


	//----- nvinfo : EIATTR_KPARAM_INFO
	.align		4
.L_25:
        /*0078*/ 	.byte	0x04, 0x17
        /*007a*/ 	.short	(.L_27 - .L_26)
.L_26:
        /*007c*/ 	.word	0x00000000
        /*0080*/ 	.short	0x0004
        /*0082*/ 	.short	0x0020
        /*0084*/ 	.byte	0x00, 0xf4, 0x21, 0x00


	//----- nvinfo : EIATTR_KPARAM_INFO
	.align		4
.L_27:
        /*0088*/ 	.byte	0x04, 0x17
        /*008a*/ 	.short	(.L_29 - .L_28)
.L_28:
        /*008c*/ 	.word	0x00000000
        /*0090*/ 	.short	0x0003
        /*0092*/ 	.short	0x0018
        /*0094*/ 	.byte	0x00, 0xf4, 0x21, 0x00


	//----- nvinfo : EIATTR_KPARAM_INFO
	.align		4
.L_29:
        /*0098*/ 	.byte	0x04, 0x17
        /*009a*/ 	.short	(.L_31 - .L_30)
.L_30:
        /*009c*/ 	.word	0x00000000
        /*00a0*/ 	.short	0x0002
        /*00a2*/ 	.short	0x0010
        /*00a4*/ 	.byte	0x00, 0xf4, 0x21, 0x00


	//----- nvinfo : EIATTR_KPARAM_INFO
	.align		4
.L_31:
        /*00a8*/ 	.byte	0x04, 0x17
        /*00aa*/ 	.short	(.L_33 - .L_32)
.L_32:
        /*00ac*/ 	.word	0x00000000
        /*00b0*/ 	.short	0x0001
        /*00b2*/ 	.short	0x0008
        /*00b4*/ 	.byte	0x00, 0xf4, 0x21, 0x00


	//----- nvinfo : EIATTR_KPARAM_INFO
	.align		4
.L_33:
        /*00b8*/ 	.byte	0x04, 0x17
        /*00ba*/ 	.short	(.L_35 - .L_34)
.L_34:
        /*00bc*/ 	.word	0x00000000
        /*00c0*/ 	.short	0x0000
        /*00c2*/ 	.short	0x0000
        /*00c4*/ 	.byte	0x00, 0xf4, 0x21, 0x00


	//----- nvinfo : EIATTR_SPARSE_MMA_MASK
	.align		4
.L_35:
        /*00c8*/ 	.byte	0x03, 0x50
        /*00ca*/ 	.short	0x0000


	//----- nvinfo : EIATTR_MAXREG_COUNT
	.align		4
        /*00cc*/ 	.byte	0x03, 0x1b
        /*00ce*/ 	.short	0x00ff


	//----- nvinfo : EIATTR_EXIT_INSTR_OFFSETS
	.align		4
        /*00d0*/ 	.byte	0x04, 0x1c
        /*00d2*/ 	.short	(.L_37 - .L_36)


	//   ....[0]....
.L_36:
        /*00d4*/ 	.word	0x00000680


	//----- nvinfo : EIATTR_REQNTID
	.align		4
.L_37:
        /*00d8*/ 	.byte	0x04, 0x10
        /*00da*/ 	.short	(.L_39 - .L_38)
.L_38:
        /*00dc*/ 	.word	0x00000080
        /*00e0*/ 	.word	0x00000001
        /*00e4*/ 	.word	0x00000001


	//----- nvinfo : EIATTR_CBANK_PARAM_SIZE
	.align		4
.L_39:
        /*00e8*/ 	.byte	0x03, 0x19
        /*00ea*/ 	.short	0x005c


	//----- nvinfo : EIATTR_PARAM_CBANK
	.align		4
        /*00ec*/ 	.byte	0x04, 0x0a
        /*00ee*/ 	.short	(.L_41 - .L_40)
	.align		4
.L_40:
        /*00f0*/ 	.word	index@(.nv.constant0.triton_poi_fused__native_batch_norm_legit_no_training_add_relu_21)
        /*00f4*/ 	.short	0x0210
        /*00f6*/ 	.short	0x005c


	//----- nvinfo : EIATTR_SW_WAR
	.align		4
.L_41:
        /*00f8*/ 	.byte	0x04, 0x36
        /*00fa*/ 	.short	(.L_43 - .L_42)
.L_42:
        /*00fc*/ 	.word	0x00000008
.L_43:


//--------------------- .nv.callgraph             --------------------------
	.section	.nv.callgraph,"",@"SHT_CUDA_CALLGRAPH"
	.align	4
	.sectionentsize	8
	.align		4
        /*0000*/ 	.word	0x00000000
	.align		4
        /*0004*/ 	.word	0xffffffff
	.align		4
        /*0008*/ 	.word	0x00000000
	.align		4
        /*000c*/ 	.word	0xfffffffe
	.align		4
        /*0010*/ 	.word	0x00000000
	.align		4
        /*0014*/ 	.word	0xfffffffd
	.align		4
        /*0018*/ 	.word	0x00000000
	.align		4
        /*001c*/ 	.word	0xfffffffc


//--------------------- .nv.constant4             --------------------------
	.section	.nv.constant4,"a",@progbits
	.align	8
	.align		8
.nv.constant4:
        /*0000*/ 	.dword	_$_str
	.align		8
        /*0008*/ 	.dword	_$_str_$_2


//--------------------- .text.triton_poi_fused__native_batch_norm_legit_no_training_add_relu_21 --------------------------
	.section	.text.triton_poi_fused__native_batch_norm_legit_no_training_add_relu_21,"ax",@progbits
	.align	128
        .global         triton_poi_fused__native_batch_norm_legit_no_training_add_relu_21
        .type           triton_poi_fused__native_batch_norm_legit_no_training_add_relu_21,@function
        .size           triton_poi_fused__native_batch_norm_legit_no_training_add_relu_21,(.L_x_1 - triton_poi_fused__native_batch_norm_legit_no_training_add_relu_21)
        .other          triton_poi_fused__native_batch_norm_legit_no_training_add_relu_21,@"STO_CUDA_ENTRY STV_DEFAULT"
triton_poi_fused__native_batch_norm_legit_no_training_add_relu_21:
.text.triton_poi_fused__native_batch_norm_legit_no_training_add_relu_21:
[----:B------:R-:W-:Y:S01]  /*0000*/  LDC R1, c[0x0][0x28] ;  /* 0x00000a00ff017b82 */ /* 0x000fe20000000800 */
[----:B------:R-:W1:Y:S07]  /*0010*/  S2R R0, SR_TID.X ;  /* 0x0000000000007919 */ /* 0x000e6e0000002100 */
[----:B------:R-:W2:Y:S01]  /*0020*/  LDC.64 R6, c[0x0][0x228] ;  /* 0x00008a00ff067b82 */ /* 0x000ea20000000a00 */
[----:B------:R-:W-:Y:S01]  /*0030*/  ULDC.64 UR4, c[0x0][0x208] ;  /* 0x0000820000047ab9 */ /* 0x000fe20000000a00 */
[----:B------:R-:W3:Y:S06]  /*0040*/  S2R R5, SR_CTAID.X ;  /* 0x0000000000057919 */ /* 0x000eec0000002500 */
[----:B------:R-:W4:Y:S08]  /*0050*/  LDC.64 R12, c[0x0][0x218] ;  /* 0x00008600ff0c7b82 */ /* 0x000f300000000a00 */
[----:B------:R-:W5:Y:S08]  /*0060*/  LDC.64 R14, c[0x0][0x240] ;  /* 0x00009000ff0e7b82 */ /* 0x000f700000000a00 */
[----:B------:R-:W4:Y:S01]  /*0070*/  LDC.64 R16, c[0x0][0x220] ;  /* 0x00008800ff107b82 */ /* 0x000f220000000a00 */
[----:B-1----:R-:W-:-:S07]  /*0080*/  SHF.L.U32 R0, R0, 0x1, RZ ;  /* 0x0000000100007819 */ /* 0x002fce00000006ff */
[----:B------:R-:W1:Y:S01]  /*0090*/  LDC.64 R18, c[0x0][0x248] ;  /* 0x00009200ff127b82 */ /* 0x000e620000000a00 */
[----:B---3--:R-:W-:Y:S02]  /*00a0*/  SHF.R.S32.HI R3, RZ, 0x17, R5 ;  /* 0x00000017ff037819 */ /* 0x008fe40000011405 */
[----:B------:R-:W-:Y:S02]  /*00b0*/  LOP3.LUT R0, R0, 0xfe, RZ, 0xc0, !PT ;  /* 0x000000fe00007812 */ /* 0x000fe400078ec0ff */
[----:B------:R-:W-:-:S03]  /*00c0*/  SGXT R3, R3, 0x1 ;  /* 0x000000010303781a */ /* 0x000fc60000000200 */
[----:B------:R-:W3:Y:S01]  /*00d0*/  LDC.64 R8, c[0x0][0x238] ;  /* 0x00008e00ff087b82 */ /* 0x000ee20000000a00 */
[----:B------:R-:W-:-:S04]  /*00e0*/  LEA R0, R5, R0, 0x8 ;  /* 0x0000000005007211 */ /* 0x000fc800078e40ff */
[----:B------:R-:W-:-:S03]  /*00f0*/  LEA.HI R4, R3, R0, RZ, 0xa ;  /* 0x0000000003047211 */ /* 0x000fc600078f50ff */
[----:B------:R-:W1:Y:S01]  /*0100*/  LDC.64 R2, c[0x0][0x250] ;  /* 0x00009400ff027b82 */ /* 0x000e620000000a00 */
[----:B------:R-:W-:-:S04]  /*0110*/  LOP3.LUT R21, R4, 0xfffffc00, RZ, 0xc0, !PT ;  /* 0xfffffc0004157812 */ /* 0x000fc800078ec0ff */
[----:B------:R-:W-:-:S03]  /*0120*/  IADD3 R21, R0, -R21, RZ ;  /* 0x8000001500157210 */ /* 0x000fc60007ffe0ff */
[----:B------:R-:W3:Y:S02]  /*0130*/  LDC.64 R22, c[0x0][0x230] ;  /* 0x00008c00ff167b82 */ /* 0x000ee40000000a00 */
[----:B--2---:R-:W-:-:S06]  /*0140*/  IMAD.WIDE R6, R21, 0x4, R6 ;  /* 0x0000000415067825 */ /* 0x004fcc00078e0206 */
[----:B------:R-:W2:Y:S01]  /*0150*/  LDG.E.EL.64 R6, desc[UR4][R6.64] ;  /* 0x0000000406067981 */ /* 0x000ea2000c2e1b00 */
[----:B------:R-:W3:Y:S01]  /*0160*/  LDC.64 R10, c[0x0][0x258] ;  /* 0x00009600ff0a7b82 */ /* 0x000ee20000000a00 */
[----:B01----:R-:W-:-:S07]  /*0170*/  IMAD.WIDE R2, R21, 0x4, R2 ;  /* 0x0000000415027825 */ /* 0x003fce00078e0202 */
[----:B------:R-:W0:Y:S01]  /*0180*/  LDC.64 R4, c[0x0][0x260] ;  /* 0x00009800ff047b82 */ /* 0x000e220000000a00 */
[----:B------:R-:W2:Y:S01]  /*0190*/  LDG.E.EL.64 R2, desc[UR4][R2.64] ;  /* 0x0000000402027981 */ /* 0x000ea2000c2e1b00 */
[----:B----4-:R-:W-:-:S04]  /*01a0*/  IMAD.WIDE R12, R0, 0x4, R12 ;  /* 0x00000004000c7825 */ /* 0x010fc800078e020c */
[----:B-----5:R-:W-:Y:S02]  /*01b0*/  IMAD.WIDE R14, R0, 0x4, R14 ;  /* 0x00000004000e7825 */ /* 0x020fe400078e020e */
[----:B------:R-:W4:Y:S02]  /*01c0*/  LDG.E.64 R12, desc[UR4][R12.64] ;  /* 0x000000040c0c7981 */ /* 0x000f24000c1e1b00 */
[C---:B------:R-:W-:Y:S02]  /*01d0*/  IMAD.WIDE R16, R21.reuse, 0x4, R16 ;  /* 0x0000000415107825 */ /* 0x040fe400078e0210 */
[----:B------:R-:W5:Y:S02]  /*01e0*/  LDG.E.64 R14, desc[UR4][R14.64] ;  /* 0x000000040e0e7981 */ /* 0x000f64000c1e1b00 */
[C---:B------:R-:W-:Y:S02]  /*01f0*/  IMAD.WIDE R18, R21.reuse, 0x4, R18 ;  /* 0x0000000415127825 */ /* 0x040fe400078e0212 */
[----:B------:R-:W4:Y:S02]  /*0200*/  LDG.E.EL.64 R16, desc[UR4][R16.64] ;  /* 0x0000000410107981 */ /* 0x000f24000c2e1b00 */
[----:B---3--:R-:W-:-:S02]  /*0210*/  IMAD.WIDE R24, R21, 0x4, R8 ;  /* 0x0000000415187825 */ /* 0x008fc400078e0208 */
[----:B------:R-:W5:Y:S02]  /*0220*/  LDG.E.EL.64 R18, desc[UR4][R18.64] ;  /* 0x0000000412127981 */ /* 0x000f64000c2e1b00 */
[----:B------:R-:W-:-:S04]  /*0230*/  IMAD.WIDE R22, R21, 0x4, R22 ;  /* 0x0000000415167825 */ /* 0x000fc800078e0216 */
[C---:B------:R-:W-:Y:S02]  /*0240*/  IMAD.WIDE R10, R21.reuse, 0x4, R10 ;  /* 0x00000004150a7825 */ /* 0x040fe400078e020a */
[----:B------:R-:W3:Y:S02]  /*0250*/  LDG.E.EL.64 R22, desc[UR4][R22.64] ;  /* 0x0000000416167981 */ /* 0x000ee4000c2e1b00 */
[----:B0-----:R-:W-:Y:S02]  /*0260*/  IMAD.WIDE R8, R21, 0x4, R4 ;  /* 0x0000000415087825 */ /* 0x001fe400078e0204 */
[----:B------:R0:W3:Y:S04]  /*0270*/  LDG.E.EL.64 R4, desc[UR4][R24.64] ;  /* 0x0000000418047981 */ /* 0x0000e8000c2e1b00 */
[----:B------:R-:W3:Y:S04]  /*0280*/  LDG.E.EL.64 R10, desc[UR4][R10.64] ;  /* 0x000000040a0a7981 */ /* 0x000ee8000c2e1b00 */
[----:B------:R-:W3:Y:S01]  /*0290*/  LDG.E.EL.64 R8, desc[UR4][R8.64] ;  /* 0x0000000408087981 */ /* 0x000ee2000c2e1b00 */
[----:B--2---:R-:W-:Y:S01]  /*02a0*/  FADD R6, R6, 9.9999997473787516356e-06 ;  /* 0x3727c5ac06067421 */ /* 0x004fe20000000000 */
[----:B------:R-:W-:-:S05]  /*02b0*/  FADD R7, R7, 9.9999997473787516356e-06 ;  /* 0x3727c5ac07077421 */ /* 0x000fca0000000000 */
[----:B------:R-:W1:Y:S01]  /*02c0*/  MUFU.SQRT R6, R6 ;  /* 0x0000000600067308 */ /* 0x000e620000002000 */
[----:B------:R-:W-:Y:S01]  /*02d0*/  FADD R20, R2, 9.9999997473787516356e-06 ;  /* 0x3727c5ac02147421 */ /* 0x000fe20000000000 */
[----:B------:R-:W-:-:S06]  /*02e0*/  FADD R3, R3, 9.9999997473787516356e-06 ;  /* 0x3727c5ac03037421 */ /* 0x000fcc0000000000 */
[----:B------:R-:W2:Y:S08]  /*02f0*/  MUFU.SQRT R21, R7 ;  /* 0x0000000700157308 */ /* 0x000eb00000002000 */
[----:B------:R-:W4:Y:S01]  /*0300*/  MUFU.SQRT R26, R20 ;  /* 0x00000014001a7308 */ /* 0x000f220000002000 */
[----:B-1----:R-:W-:-:S07]  /*0310*/  FSETP.GT.AND P6, PT, R6, 8.50705917302346158658e+37, PT ;  /* 0x7e8000000600780b */ /* 0x002fce0003fc4000 */
[----:B0-----:R-:W0:Y:S01]  /*0320*/  MUFU.SQRT R25, R3 ;  /* 0x0000000300197308 */ /* 0x001e220000002000 */
[----:B------:R-:W-:Y:S01]  /*0330*/  HFMA2.MMA R2, -RZ, RZ, 1.625, 0 ;  /* 0x3e800000ff027435 */ /* 0x000fe200000001ff */
[----:B------:R-:W-:Y:S02]  /*0340*/  FSETP.GEU.AND P5, PT, R6, 1.175494350822287508e-38, PT ;  /* 0x008000000600780b */ /* 0x000fe40003fae000 */
[C---:B--2---:R-:W-:Y:S02]  /*0350*/  FSETP.GT.AND P4, PT, R21.reuse, 8.50705917302346158658e+37, PT ;  /* 0x7e8000001500780b */ /* 0x044fe40003f84000 */
[C---:B----4-:R-:W-:Y:S02]  /*0360*/  FSETP.GT.AND P3, PT, R26.reuse, 8.50705917302346158658e+37, PT ;  /* 0x7e8000001a00780b */ /* 0x050fe40003f64000 */
[----:B------:R-:W-:Y:S01]  /*0370*/  FSETP.GEU.AND P0, PT, R26, 1.175494350822287508e-38, PT ;  /* 0x008000001a00780b */ /* 0x000fe20003f0e000 */
[----:B------:R-:W-:Y:S01]  /*0380*/  @P6 FMUL R6, R6, 0.25 ;  /* 0x3e80000006066820 */ /* 0x000fe20000400000 */
[----:B------:R-:W-:-:S02]  /*0390*/  FSETP.GEU.AND P2, PT, R21, 1.175494350822287508e-38, PT ;  /* 0x008000001500780b */ /* 0x000fc40003f4e000 */
[C---:B0-----:R-:W-:Y:S02]  /*03a0*/  FSETP.GT.AND P1, PT, R25.reuse, 8.50705917302346158658e+37, PT ;  /* 0x7e8000001900780b */ /* 0x041fe40003f24000 */
[----:B------:R-:W-:Y:S02]  /*03b0*/  FSEL R3, R2, 1, P6 ;  /* 0x3f80000002037808 */ /* 0x000fe40003000000 */
[----:B------:R-:W-:Y:S01]  /*03c0*/  FSETP.GEU.AND P6, PT, R25, 1.175494350822287508e-38, PT ;  /* 0x008000001900780b */ /* 0x000fe20003fce000 */
[----:B------:R-:W-:Y:S02]  /*03d0*/  @!P5 FMUL R6, R6, 16777216 ;  /* 0x4b8000000606d820 */ /* 0x000fe40000400000 */
[----:B------:R-:W-:Y:S01]  /*03e0*/  @P3 FMUL R26, R26, 0.25 ;  /* 0x3e8000001a1a3820 */ /* 0x000fe20000400000 */
[----:B------:R-:W-:Y:S01]  /*03f0*/  @P4 FMUL R21, R21, 0.25 ;  /* 0x3e80000015154820 */ /* 0x000fe20000400000 */
[----:B------:R-:W0:Y:S02]  /*0400*/  MUFU.RCP R20, R6 ;  /* 0x0000000600147308 */ /* 0x000e240000001000 */
[----:B------:R-:W-:Y:S01]  /*0410*/  @!P0 FMUL R26, R26, 16777216 ;  /* 0x4b8000001a1a8820 */ /* 0x000fe20000400000 */
[----:B------:R-:W-:Y:S01]  /*0420*/  @!P2 FMUL R21, R21, 16777216 ;  /* 0x4b8000001515a820 */ /* 0x000fe20000400000 */
[----:B------:R-:W-:-:S04]  /*0430*/  @P1 FMUL R25, R25, 0.25 ;  /* 0x3e80000019191820 */ /* 0x000fc80000400000 */
[----:B------:R-:W-:Y:S01]  /*0440*/  @!P6 FMUL R25, R25, 16777216 ;  /* 0x4b8000001919e820 */ /* 0x000fe20000400000 */
[----:B------:R-:W1:Y:S01]  /*0450*/  MUFU.RCP R7, R26 ;  /* 0x0000001a00077308 */ /* 0x000e620000001000 */
[----:B------:R-:W-:Y:S01]  /*0460*/  @!P5 FMUL R3, R3, 16777216 ;  /* 0x4b8000000303d820 */ /* 0x000fe20000400000 */
[----:B------:R-:W-:-:S06]  /*0470*/  FSEL R28, R2, 1, P3 ;  /* 0x3f800000021c7808 */ /* 0x000fcc0001800000 */
[----:B------:R-:W2:Y:S01]  /*0480*/  MUFU.RCP R21, R21 ;  /* 0x0000001500157308 */ /* 0x000ea20000001000 */
[----:B------:R-:W-:-:S07]  /*0490*/  FSEL R24, R2, 1, P4 ;  /* 0x3f80000002187808 */ /* 0x000fce0002000000 */
[----:B------:R-:W4:Y:S01]  /*04a0*/  MUFU.RCP R6, R25 ;  /* 0x0000001900067308 */ /* 0x000f220000001000 */
[----:B------:R-:W-:Y:S01]  /*04b0*/  FSEL R27, R2, 1, P1 ;  /* 0x3f800000021b7808 */ /* 0x000fe20000800000 */
[----:B0-----:R-:W-:Y:S01]  /*04c0*/  FMUL R20, R20, R3 ;  /* 0x0000000314147220 */ /* 0x001fe20000400000 */
[----:B------:R-:W-:Y:S01]  /*04d0*/  @!P0 FMUL R28, R28, 16777216 ;  /* 0x4b8000001c1c8820 */ /* 0x000fe20000400000 */
[----:B------:R-:W0:Y:S01]  /*04e0*/  LDC.64 R2, c[0x0][0x210] ;  /* 0x00008400ff027b82 */ /* 0x000e220000000a00 */
[----:B------:R-:W-:Y:S01]  /*04f0*/  @!P2 FMUL R24, R24, 16777216 ;  /* 0x4b8000001818a820 */ /* 0x000fe20000400000 */
[----:B------:R-:W-:Y:S01]  /*0500*/  @!P6 FMUL R27, R27, 16777216 ;  /* 0x4b8000001b1be820 */ /* 0x000fe20000400000 */
[----:B-1----:R-:W-:Y:S01]  /*0510*/  FMUL R7, R7, R28 ;  /* 0x0000001c07077220 */ /* 0x002fe20000400000 */
[----:B------:R-:W-:Y:S01]  /*0520*/  FADD R29, R12, -R16 ;  /* 0x800000100c1d7221 */ /* 0x000fe20000000000 */
[----:B-----5:R-:W-:Y:S01]  /*0530*/  FADD R14, R14, -R18 ;  /* 0x800000120e0e7221 */ /* 0x020fe20000000000 */
[----:B--2---:R-:W-:Y:S01]  /*0540*/  FMUL R21, R21, R24 ;  /* 0x0000001815157220 */ /* 0x004fe20000400000 */
[----:B------:R-:W-:Y:S01]  /*0550*/  FADD R12, R13, -R17 ;  /* 0x800000110d0c7221 */ /* 0x000fe20000000000 */
[----:B------:R-:W-:Y:S01]  /*0560*/  FADD R15, R15, -R19 ;  /* 0x800000130f0f7221 */ /* 0x000fe20000000000 */
[----:B------:R-:W-:Y:S01]  /*0570*/  FMUL R29, R20, R29 ;  /* 0x0000001d141d7220 */ /* 0x000fe20000400000 */
[----:B------:R-:W-:Y:S01]  /*0580*/  FMUL R7, R7, R14 ;  /* 0x0000000e07077220 */ /* 0x000fe20000400000 */
[----:B----4-:R-:W-:Y:S01]  /*0590*/  FMUL R6, R6, R27 ;  /* 0x0000001b06067220 */ /* 0x010fe20000400000 */
[----:B------:R-:W-:Y:S01]  /*05a0*/  FMUL R12, R21, R12 ;  /* 0x0000000c150c7220 */ /* 0x000fe20000400000 */
[----:B---3--:R-:W-:Y:S01]  /*05b0*/  FFMA R4, R22, R29, R4 ;  /* 0x0000001d16047223 */ /* 0x008fe20000000004 */
[----:B------:R-:W-:Y:S01]  /*05c0*/  FFMA R7, R10, R7, R8 ;  /* 0x000000070a077223 */ /* 0x000fe20000000008 */
[----:B------:R-:W-:Y:S01]  /*05d0*/  FMUL R6, R6, R15 ;  /* 0x0000000f06067220 */ /* 0x000fe20000400000 */
[----:B------:R-:W-:-:S03]  /*05e0*/  FFMA R5, R23, R12, R5 ;  /* 0x0000000c17057223 */ /* 0x000fc60000000005 */
[----:B------:R-:W-:Y:S01]  /*05f0*/  FFMA R6, R11, R6, R9 ;  /* 0x000000060b067223 */ /* 0x000fe20000000009 */
[C---:B------:R-:W-:Y:S01]  /*0600*/  FSETP.GEU.AND P0, PT, R4.reuse, -R7, PT ;  /* 0x800000070400720b */ /* 0x040fe20003f0e000 */
[----:B------:R-:W-:Y:S02]  /*0610*/  FADD R4, R4, R7 ;  /* 0x0000000704047221 */ /* 0x000fe40000000000 */
[C---:B------:R-:W-:Y:S01]  /*0620*/  FADD R7, R5.reuse, R6 ;  /* 0x0000000605077221 */ /* 0x040fe20000000000 */
[----:B------:R-:W-:Y:S01]  /*0630*/  FSETP.GEU.AND P1, PT, R5, -R6, PT ;  /* 0x800000060500720b */ /* 0x000fe20003f2e000 */
[----:B0-----:R-:W-:Y:S01]  /*0640*/  IMAD.WIDE R2, R0, 0x4, R2 ;  /* 0x0000000400027825 */ /* 0x001fe200078e0202 */
[----:B------:R-:W-:Y:S02]  /*0650*/  FSEL R4, R4, RZ, P0 ;  /* 0x000000ff04047208 */ /* 0x000fe40000000000 */
[----:B------:R-:W-:-:S05]  /*0660*/  FSEL R5, R7, RZ, P1 ;  /* 0x000000ff07057208 */ /* 0x000fca0000800000 */
[----:B------:R-:W-:Y:S01]  /*0670*/  STG.E.64 desc[UR4][R2.64], R4 ;  /* 0x0000000402007986 */ /* 0x000fe2000c101b04 */
[----:B------:R-:W-:Y:S05]  /*0680*/  EXIT ;  /* 0x000000000000794d */ /* 0x000fea0003800000 */
.L_x_0:
[----:B------:R-:W-:-:S00]  /*0690*/  BRA `(.L_x_0) ;  /* 0xfffffffc00fc7947 */ /* 0x000fc0000383ffff */
[----:B------:R-:W-:-:S00]  /*06a0*/  NOP ;  /* 0x0000000000007918 */ /* 0x000fc00000000000 */
        /* <DEDUP_REMOVED lines=13> */
.L_x_1:


//--------------------- .nv.global.init           --------------------------
	.section	.nv.global.init,"aw",@progbits
.nv.global.init:
	.type		_$_str,@object
	.size		_$_str,(_$_str_$_2 - _$_str)
_$_str:
        /*0000*/ 	.byte	0x5f, 0x5f, 0x43, 0x55, 0x44, 0x41, 0x5f, 0x46, 0x54, 0x5a, 0x00
	.type		_$_str_$_2,@object
	.size		_$_str_$_2,(.L_1 - _$_str_$_2)
_$_str_$_2:
        /*000b*/ 	.byte	0x5f, 0x5f, 0x43, 0x55, 0x44, 0x41, 0x5f, 0x50, 0x52, 0x45, 0x43, 0x5f, 0x53, 0x51, 0x52, 0x54
        /*001b*/ 	.byte	0x00
.L_1:


//--------------------- .nv.constant0.triton_poi_fused__native_batch_norm_legit_no_training_add_relu_21 --------------------------
	.section	.nv.constant0.triton_poi_fused__native_batch_norm_legit_no_training_add_relu_21,"a",@progbits
	.sectionflags	@""
	.align	4
.nv.constant0.triton_poi_fused__native_batch_norm_legit_no_training_add_relu_21:
	.zero		620
